//
// Generated by NVIDIA NVVM Compiler
//
// Compiler Build ID: CL-36424714
// Cuda compilation tools, release 13.0, V13.0.88
// Based on NVVM 20.0.0
//

.version 9.0
.target sm_100
.address_size 64

	// .globl	_Z22kernel_vector_constantPfS_i
.const .align 4 .b8 FACTORS[1024];

.visible .entry _Z22kernel_vector_constantPfS_i(
	.param .u64 .ptr .align 1 _Z22kernel_vector_constantPfS_i_param_0,
	.param .u64 .ptr .align 1 _Z22kernel_vector_constantPfS_i_param_1,
	.param .u32 _Z22kernel_vector_constantPfS_i_param_2
)
{
	.reg .pred 	%p<2>;
	.reg .b32 	%r<6>;
	.reg .b32 	%f<4>;
	.reg .b64 	%rd<11>;

	ld.param.u64 	%rd1, [_Z22kernel_vector_constantPfS_i_param_0];
	ld.param.u64 	%rd2, [_Z22kernel_vector_constantPfS_i_param_1];
	ld.param.u32 	%r3, [_Z22kernel_vector_constantPfS_i_param_2];
	mov.u32 	%r4, %tid.x;
	mov.u32 	%r1, %ctaid.x;
	mov.u32 	%r5, %ntid.x;
	mad.lo.s32 	%r2, %r1, %r5, %r4;
	setp.ge.s32 	%p1, %r2, %r3;
	@%p1 bra 	$L__BB0_2;
	cvta.to.global.u64 	%rd3, %rd2;
	cvta.to.global.u64 	%rd4, %rd1;
	mul.wide.s32 	%rd5, %r2, 4;
	add.s64 	%rd6, %rd3, %rd5;
	ld.global.f32 	%f1, [%rd6];
	mul.wide.u32 	%rd7, %r1, 4;
	mov.u64 	%rd8, FACTORS;
	add.s64 	%rd9, %rd8, %rd7;
	ld.const.f32 	%f2, [%rd9];
	mul.f32 	%f3, %f1, %f2;
	add.s64 	%rd10, %rd4, %rd5;
	st.global.f32 	[%rd10], %f3;
$L__BB0_2:
	ret;

}


// ===== COMPILED SASS (sm_100) =====

	.target	sm_100

	.elftype	@"ET_EXEC"


//--------------------- .note.nv.tkinfo           --------------------------
	.section	.note.nv.tkinfo,"",@"SHT_NOTE"
	.sectionflags	@"SHF_NOTE_NV_TKINFO"
	.tkinfo
        /*0018*/ 	.word	0x00000002
        /*0030*/ 	.string	""
        /*0030*/ 	.string	"ptxas"
        /*0030*/ 	.string	"Cuda compilation tools, release 13.0, V13.0.88"
        /*0030*/ 	.string	"Build cuda_13.0.r13.0/compiler.36424714_0"
        /*0030*/ 	.string	"-arch sm_100 -m 64 "



//--------------------- .note.nv.cuinfo           --------------------------
	.section	.note.nv.cuinfo,"",@"SHT_NOTE"
	.sectionflags	@"SHF_NOTE_NV_CUINFO"
        /*0018*/ 	.short	0x0002
        /*001a*/ 	.short	0x0064
        /*001c*/ 	.short	0x0082
	.zero		2


//--------------------- .nv.info                  --------------------------
	.section	.nv.info,"",@"SHT_CUDA_INFO"
	.align	4


	//----- nvinfo : EIATTR_REGCOUNT
	.align		4
        /*0000*/ 	.byte	0x04, 0x2f
        /*0002*/ 	.short	(.L_2 - .L_1)
	.align		4
.L_1:
        /*0004*/ 	.word	index@(_Z22kernel_vector_constantPfS_i)
        /*0008*/ 	.word	0x0000000a


	//----- nvinfo : EIATTR_FRAME_SIZE
	.align		4
.L_2:
        /*000c*/ 	.byte	0x04, 0x11
        /*000e*/ 	.short	(.L_4 - .L_3)
	.align		4
.L_3:
        /*0010*/ 	.word	index@(_Z22kernel_vector_constantPfS_i)
        /*0014*/ 	.word	0x00000000


	//----- nvinfo : EIATTR_MIN_STACK_SIZE
	.align		4
.L_4:
        /*0018*/ 	.byte	0x04, 0x12
        /*001a*/ 	.short	(.L_6 - .L_5)
	.align		4
.L_5:
        /*001c*/ 	.word	index@(_Z22kernel_vector_constantPfS_i)
        /*0020*/ 	.word	0x00000000
.L_6:


//--------------------- .nv.compat                --------------------------
	.section	.nv.compat,"",@"SHT_CUDA_COMPAT_INFO"
	.align	4
        /*0000*/ 	.byte	0x02, 0x09, 0x00, 0x00, 0x02, 0x02, 0x01, 0x00, 0x02, 0x05, 0x05, 0x00, 0x03, 0x07, 0x01, 0x01
        /*0010*/ 	.byte	0x02, 0x03, 0x00, 0x00, 0x02, 0x06, 0x01, 0x00, 0x04, 0x0b, 0x08, 0x00, 0x09, 0x00, 0x00, 0x00
        /*0020*/ 	.byte	0x00, 0x00, 0x00, 0x00


//--------------------- .nv.info._Z22kernel_vector_constantPfS_i --------------------------
	.section	.nv.info._Z22kernel_vector_constantPfS_i,"",@"SHT_CUDA_INFO"
	.sectionflags	@""
	.align	4


	//----- nvinfo : EIATTR_CUDA_API_VERSION
	.align		4
        /*0000*/ 	.byte	0x04, 0x37
        /*0002*/ 	.short	(.L_8 - .L_7)
.L_7:
        /*0004*/ 	.word	0x00000082


	//----- nvinfo : EIATTR_KPARAM_INFO
	.align		4
.L_8:
        /*0008*/ 	.byte	0x04, 0x17
        /*000a*/ 	.short	(.L_10 - .L_9)
.L_9:
        /*000c*/ 	.word	0x00000000
        /*0010*/ 	.short	0x0002
        /*0012*/ 	.short	0x0010
        /*0014*/ 	.byte	0x00, 0xf0, 0x11, 0x00


	//----- nvinfo : EIATTR_KPARAM_INFO
	.align		4
.L_10:
        /*0018*/ 	.byte	0x04, 0x17
        /*001a*/ 	.short	(.L_12 - .L_11)
.L_11:
        /*001c*/ 	.word	0x00000000
        /*0020*/ 	.short	0x0001
        /*0022*/ 	.short	0x0008
        /*0024*/ 	.byte	0x00, 0xf5, 0x21, 0x00


	//----- nvinfo : EIATTR_KPARAM_INFO
	.align		4
.L_12:
        /*0028*/ 	.byte	0x04, 0x17
        /*002a*/ 	.short	(.L_14 - .L_13)
.L_13:
        /*002c*/ 	.word	0x00000000
        /*0030*/ 	.short	0x0000
        /*0032*/ 	.short	0x0000
        /*0034*/ 	.byte	0x00, 0xf5, 0x21, 0x00


	//----- nvinfo : EIATTR_SPARSE_MMA_MASK
	.align		4
.L_14:
        /*0038*/ 	.byte	0x03, 0x50
        /*003a*/ 	.short	0x0000


	//----- nvinfo : EIATTR_MAXREG_COUNT
	.align		4
        /*003c*/ 	.byte	0x03, 0x1b
        /*003e*/ 	.short	0x00ff


	//----- nvinfo : EIATTR_MERCURY_ISA_VERSION
	.align		4
        /*0040*/ 	.byte	0x03, 0x5f
        /*0042*/ 	.short	0x0101


	//----- nvinfo : EIATTR_VRC_CTA_INIT_COUNT
	.align		4
        /*0044*/ 	.byte	0x02, 0x4a
	.zero		1
	.zero		1


	//----- nvinfo : EIATTR_EXIT_INSTR_OFFSETS
	.align		4
        /*0048*/ 	.byte	0x04, 0x1c
        /*004a*/ 	.short	(.L_16 - .L_15)


	//   ....[0]....
.L_15:
        /*004c*/ 	.word	0x00000070


	//   ....[1]....
        /*0050*/ 	.word	0x00000120


	//----- nvinfo : EIATTR_CBANK_PARAM_SIZE
	.align		4
.L_16:
        /*0054*/ 	.byte	0x03, 0x19
        /*0056*/ 	.short	0x0014


	//----- nvinfo : EIATTR_PARAM_CBANK
	.align		4
        /*0058*/ 	.byte	0x04, 0x0a
        /*005a*/ 	.short	(.L_18 - .L_17)
	.align		4
.L_17:
        /*005c*/ 	.word	index@(.nv.constant0._Z22kernel_vector_constantPfS_i)
        /*0060*/ 	.short	0x0380
        /*0062*/ 	.short	0x0014


	//----- nvinfo : EIATTR_SW_WAR
	.align		4
.L_18:
        /*0064*/ 	.byte	0x04, 0x36
        /*0066*/ 	.short	(.L_20 - .L_19)
.L_19:
        /*0068*/ 	.word	0x00000008
.L_20:


//--------------------- .nv.callgraph             --------------------------
	.section	.nv.callgraph,"",@"SHT_CUDA_CALLGRAPH"
	.align	4
	.sectionentsize	8
	.align		4
        /*0000*/ 	.word	0x00000000
	.align		4
        /*0004*/ 	.word	0xffffffff
	.align		4
        /*0008*/ 	.word	0x00000000
	.align		4
        /*000c*/ 	.word	0xfffffffe
	.align		4
        /*0010*/ 	.word	0x00000000
	.align		4
        /*0014*/ 	.word	0xfffffffd
	.align		4
        /*0018*/ 	.word	0x00000000
	.align		4
        /*001c*/ 	.word	0xfffffffc


//--------------------- .nv.constant3             --------------------------
	.section	.nv.constant3,"a",@progbits
	.align	4
.nv.constant3:
	.type		FACTORS,@object
	.size		FACTORS,(.L_0 - FACTORS)
FACTORS:
	.zero		1024
.L_0:


//--------------------- .text._Z22kernel_vector_constantPfS_i --------------------------
	.section	.text._Z22kernel_vector_constantPfS_i,"ax",@progbits
	.align	128
        .global         _Z22kernel_vector_constantPfS_i
        .type           _Z22kernel_vector_constantPfS_i,@function
        .size           _Z22kernel_vector_constantPfS_i,(.L_x_1 - _Z22kernel_vector_constantPfS_i)
        .other          _Z22kernel_vector_constantPfS_i,@"STO_CUDA_ENTRY STV_DEFAULT"
_Z22kernel_vector_constantPfS_i:
.text._Z22kernel_vector_constantPfS_i:
[----:B------:R-:W-:Y:S01]  /*0000*/  LDC R1, c[0x0][0x37c] ;  /* 0x0000df00ff017b82 */ /* 0x000fe20000000800 */
[----:B------:R-:W0:Y:S07]  /*0010*/  S2R R7, SR_TID.X ;  /* 0x0000000000077919 */ /* 0x000e2e0000002100 */
[----:B------:R-:W0:Y:S01]  /*0020*/  S2UR UR5, SR_CTAID.X ;  /* 0x00000000000579c3 */ /* 0x000e220000002500 */
[----:B------:R-:W1:Y:S07]  /*0030*/  LDCU UR4, c[0x0][0x390] ;  /* 0x00007200ff0477ac */ /* 0x000e6e0008000800 */
[----:B------:R-:W0:Y:S02]  /*0040*/  LDC R0, c[0x0][0x360] ;  /* 0x0000d800ff007b82 */ /* 0x000e240000000800 */
[----:B0-----:R-:W-:-:S05]  /*0050*/  IMAD R7, R0, UR5, R7 ;  /* 0x0000000500077c24 */ /* 0x001fca000f8e0207 */
[----:B-1----:R-:W-:-:S13]  /*0060*/  ISETP.GE.AND P0, PT, R7, UR4, PT ;  /* 0x0000000407007c0c */ /* 0x002fda000bf06270 */
[----:B------:R-:W-:Y:S05]  /*0070*/  @P0 EXIT ;  /* 0x000000000000094d */ /* 0x000fea0003800000 */
[----:B------:R-:W0:Y:S01]  /*0080*/  LDC.64 R2, c[0x0][0x388] ;  /* 0x0000e200ff027b82 */ /* 0x000e220000000a00 */
[----:B------:R-:W1:Y:S01]  /*0090*/  LDCU.64 UR6, c[0x0][0x358] ;  /* 0x00006b00ff0677ac */ /* 0x000e620008000a00 */
[----:B------:R-:W-:-:S06]  /*00a0*/  USHF.L.U32 UR4, UR5, 0x2, URZ ;  /* 0x0000000205047899 */ /* 0x000fcc00080006ff */
[----:B------:R-:W2:Y:S01]  /*00b0*/  LDC.64 R4, c[0x0][0x380] ;  /* 0x0000e000ff047b82 */ /* 0x000ea20000000a00 */
[----:B0-----:R-:W-:-:S06]  /*00c0*/  IMAD.WIDE R2, R7, 0x4, R2 ;  /* 0x0000000407027825 */ /* 0x001fcc00078e0202 */
[----:B-1----:R-:W3:Y:S01]  /*00d0*/  LDG.E R2, desc[UR6][R2.64] ;  /* 0x0000000602027981 */ /* 0x002ee2000c1e1900 */
[----:B------:R-:W3:Y:S01]  /*00e0*/  LDCU UR4, c[0x3][UR4] ;  /* 0x00c00000040477ac */ /* 0x000ee20008000800 */
[----:B--2---:R-:W-:-:S04]  /*00f0*/  IMAD.WIDE R4, R7, 0x4, R4 ;  /* 0x0000000407047825 */ /* 0x004fc800078e0204 */
[----:B---3--:R-:W-:-:S05]  /*0100*/  FMUL R7, R2, UR4 ;  /* 0x0000000402077c20 */ /* 0x008fca0008400000 */
[----:B------:R-:W-:Y:S01]  /*0110*/  STG.E desc[UR6][R4.64], R7 ;  /* 0x0000000704007986 */ /* 0x000fe2000c101906 */
[----:B------:R-:W-:Y:S05]  /*0120*/  EXIT ;  /* 0x000000000000794d */ /* 0x000fea0003800000 */
.L_x_0:
[----:B------:R-:W-:-:S00]  /*0130*/  BRA `(.L_x_0) ;  /* 0xfffffffc00fc7947 */ /* 0x000fc0000383ffff */
[----:B------:R-:W-:-:S00]  /*0140*/  NOP ;  /* 0x0000000000007918 */ /* 0x000fc00000000000 */
        /* <DEDUP_REMOVED lines=11> */
.L_x_1:


//--------------------- .nv.shared.reserved.0     --------------------------
	.section	.nv.shared.reserved.0,"aw",@nobits
	.weak		__nv_reservedSMEM_offset_0_alias
	.size		__nv_reservedSMEM_offset_0_alias, 0, 64
	.other		__nv_reservedSMEM_offset_0_alias,@"STO_CUDA_RESERVED_SHARED STV_DEFAULT"
__nv_reservedSMEM_offset_0_alias:
	.zero		0
	.zero		64


//--------------------- .nv.constant0._Z22kernel_vector_constantPfS_i --------------------------
	.section	.nv.constant0._Z22kernel_vector_constantPfS_i,"a",@progbits
	.sectionflags	@""
	.align	4
.nv.constant0._Z22kernel_vector_constantPfS_i:
	.zero		916


//--------------------- SYMBOLS --------------------------

	.type		.nv.reservedSmem.offset0,@object
	.size		.nv.reservedSmem.offset0,0x4
